//
// Generated by NVIDIA NVVM Compiler
//
// Compiler Build ID: CL-36424714
// Cuda compilation tools, release 13.0, V13.0.88
// Based on NVVM 20.0.0
//

.version 9.0
.target sm_100
.address_size 64

	// .globl	_Z19BackwardPass_KernelPKfPKiS0_Pfii

.visible .entry _Z19BackwardPass_KernelPKfPKiS0_Pfii(
	.param .u64 .ptr .align 1 _Z19BackwardPass_KernelPKfPKiS0_Pfii_param_0,
	.param .u64 .ptr .align 1 _Z19BackwardPass_KernelPKfPKiS0_Pfii_param_1,
	.param .u64 .ptr .align 1 _Z19BackwardPass_KernelPKfPKiS0_Pfii_param_2,
	.param .u64 .ptr .align 1 _Z19BackwardPass_KernelPKfPKiS0_Pfii_param_3,
	.param .u32 _Z19BackwardPass_KernelPKfPKiS0_Pfii_param_4,
	.param .u32 _Z19BackwardPass_KernelPKfPKiS0_Pfii_param_5
)
{
	.reg .pred 	%p<5>;
	.reg .b32 	%r<12>;
	.reg .b32 	%f<18>;
	.reg .b64 	%rd<24>;

	ld.param.u64 	%rd4, [_Z19BackwardPass_KernelPKfPKiS0_Pfii_param_0];
	ld.param.u64 	%rd5, [_Z19BackwardPass_KernelPKfPKiS0_Pfii_param_1];
	ld.param.u64 	%rd6, [_Z19BackwardPass_KernelPKfPKiS0_Pfii_param_2];
	ld.param.u64 	%rd7, [_Z19BackwardPass_KernelPKfPKiS0_Pfii_param_3];
	ld.param.u32 	%r7, [_Z19BackwardPass_KernelPKfPKiS0_Pfii_param_5];
	cvta.to.global.u64 	%rd8, %rd7;
	cvta.to.global.u64 	%rd9, %rd6;
	mov.u32 	%r1, %ctaid.x;
	mov.u32 	%r2, %tid.x;
	mul.lo.s32 	%r8, %r7, %r1;
	cvt.s64.s32 	%rd1, %r8;
	mul.wide.s32 	%rd10, %r8, 4;
	add.s64 	%rd2, %rd8, %rd10;
	mul.wide.u32 	%rd11, %r1, 4;
	add.s64 	%rd12, %rd9, %rd11;
	ld.global.nc.f32 	%f1, [%rd12];
	setp.ge.s32 	%p1, %r2, %r7;
	@%p1 bra 	$L__BB0_3;
	mov.u32 	%r3, %ntid.x;
	cvta.to.global.u64 	%rd3, %rd4;
	mov.u32 	%r11, %r2;
$L__BB0_2:
	cvt.s64.s32 	%rd13, %r11;
	add.s64 	%rd14, %rd13, %rd1;
	shl.b64 	%rd15, %rd14, 2;
	add.s64 	%rd16, %rd3, %rd15;
	ld.global.nc.f32 	%f2, [%rd16];
	sub.f32 	%f3, %f2, %f1;
	fma.rn.f32 	%f4, %f3, 0f3BBB989D, 0f3F000000;
	cvt.sat.f32.f32 	%f5, %f4;
	mov.f32 	%f6, 0f4B400001;
	mov.f32 	%f7, 0f437C0000;
	fma.rm.f32 	%f8, %f5, %f7, %f6;
	add.f32 	%f9, %f8, 0fCB40007F;
	neg.f32 	%f10, %f9;
	fma.rn.f32 	%f11, %f3, 0f3FB8AA3B, %f10;
	fma.rn.f32 	%f12, %f3, 0f32A57060, %f11;
	mov.b32 	%r9, %f8;
	shl.b32 	%r10, %r9, 23;
	mov.b32 	%f13, %r10;
	ex2.approx.ftz.f32 	%f14, %f12;
	mul.f32 	%f15, %f14, %f13;
	mul.wide.s32 	%rd17, %r11, 4;
	add.s64 	%rd18, %rd2, %rd17;
	st.global.f32 	[%rd18], %f15;
	add.s32 	%r11, %r11, %r3;
	setp.lt.s32 	%p2, %r11, %r7;
	@%p2 bra 	$L__BB0_2;
$L__BB0_3:
	bar.sync 	0;
	setp.ne.s32 	%p3, %r2, 0;
	@%p3 bra 	$L__BB0_6;
	cvta.to.global.u64 	%rd19, %rd5;
	add.s64 	%rd21, %rd19, %rd11;
	ld.global.nc.u32 	%r6, [%rd21];
	setp.lt.s32 	%p4, %r6, 0;
	@%p4 bra 	$L__BB0_6;
	mul.wide.u32 	%rd22, %r6, 4;
	add.s64 	%rd23, %rd2, %rd22;
	ld.global.f32 	%f16, [%rd23];
	add.f32 	%f17, %f16, 0fBF800000;
	st.global.f32 	[%rd23], %f17;
$L__BB0_6:
	ret;

}


// ===== COMPILED SASS (sm_100) =====

	.target	sm_100

	.elftype	@"ET_EXEC"


//--------------------- .note.nv.tkinfo           --------------------------
	.section	.note.nv.tkinfo,"",@"SHT_NOTE"
	.sectionflags	@"SHF_NOTE_NV_TKINFO"
	.tkinfo
        /*0018*/ 	.word	0x00000002
        /*0030*/ 	.string	""
        /*0030*/ 	.string	"ptxas"
        /*0030*/ 	.string	"Cuda compilation tools, release 13.0, V13.0.88"
        /*0030*/ 	.string	"Build cuda_13.0.r13.0/compiler.36424714_0"
        /*0030*/ 	.string	"-arch sm_100 -m 64 "



//--------------------- .note.nv.cuinfo           --------------------------
	.section	.note.nv.cuinfo,"",@"SHT_NOTE"
	.sectionflags	@"SHF_NOTE_NV_CUINFO"
        /*0018*/ 	.short	0x0002
        /*001a*/ 	.short	0x0064
        /*001c*/ 	.short	0x0082
	.zero		2


//--------------------- .nv.info                  --------------------------
	.section	.nv.info,"",@"SHT_CUDA_INFO"
	.align	4


	//----- nvinfo : EIATTR_REGCOUNT
	.align		4
        /*0000*/ 	.byte	0x04, 0x2f
        /*0002*/ 	.short	(.L_1 - .L_0)
	.align		4
.L_0:
        /*0004*/ 	.word	index@(_Z19BackwardPass_KernelPKfPKiS0_Pfii)
        /*0008*/ 	.word	0x00000011


	//----- nvinfo : EIATTR_FRAME_SIZE
	.align		4
.L_1:
        /*000c*/ 	.byte	0x04, 0x11
        /*000e*/ 	.short	(.L_3 - .L_2)
	.align		4
.L_2:
        /*0010*/ 	.word	index@(_Z19BackwardPass_KernelPKfPKiS0_Pfii)
        /*0014*/ 	.word	0x00000000


	//----- nvinfo : EIATTR_MIN_STACK_SIZE
	.align		4
.L_3:
        /*0018*/ 	.byte	0x04, 0x12
        /*001a*/ 	.short	(.L_5 - .L_4)
	.align		4
.L_4:
        /*001c*/ 	.word	index@(_Z19BackwardPass_KernelPKfPKiS0_Pfii)
        /*0020*/ 	.word	0x00000000
.L_5:


//--------------------- .nv.compat                --------------------------
	.section	.nv.compat,"",@"SHT_CUDA_COMPAT_INFO"
	.align	4
        /*0000*/ 	.byte	0x02, 0x09, 0x00, 0x00, 0x02, 0x02, 0x01, 0x00, 0x02, 0x05, 0x05, 0x00, 0x03, 0x07, 0x01, 0x01
        /*0010*/ 	.byte	0x02, 0x03, 0x00, 0x00, 0x02, 0x06, 0x01, 0x00, 0x04, 0x0b, 0x08, 0x00, 0x09, 0x00, 0x00, 0x00
        /*0020*/ 	.byte	0x00, 0x00, 0x00, 0x00


//--------------------- .nv.info._Z19BackwardPass_KernelPKfPKiS0_Pfii --------------------------
	.section	.nv.info._Z19BackwardPass_KernelPKfPKiS0_Pfii,"",@"SHT_CUDA_INFO"
	.sectionflags	@""
	.align	4


	//----- nvinfo : EIATTR_CUDA_API_VERSION
	.align		4
        /*0000*/ 	.byte	0x04, 0x37
        /*0002*/ 	.short	(.L_7 - .L_6)
.L_6:
        /*0004*/ 	.word	0x00000082


	//----- nvinfo : EIATTR_KPARAM_INFO
	.align		4
.L_7:
        /*0008*/ 	.byte	0x04, 0x17
        /*000a*/ 	.short	(.L_9 - .L_8)
.L_8:
        /*000c*/ 	.word	0x00000000
        /*0010*/ 	.short	0x0005
        /*0012*/ 	.short	0x0024
        /*0014*/ 	.byte	0x00, 0xf0, 0x11, 0x00


	//----- nvinfo : EIATTR_KPARAM_INFO
	.align		4
.L_9:
        /*0018*/ 	.byte	0x04, 0x17
        /*001a*/ 	.short	(.L_11 - .L_10)
.L_10:
        /*001c*/ 	.word	0x00000000
        /*0020*/ 	.short	0x0004
        /*0022*/ 	.short	0x0020
        /*0024*/ 	.byte	0x00, 0xf0, 0x11, 0x00


	//----- nvinfo : EIATTR_KPARAM_INFO
	.align		4
.L_11:
        /*0028*/ 	.byte	0x04, 0x17
        /*002a*/ 	.short	(.L_13 - .L_12)
.L_12:
        /*002c*/ 	.word	0x00000000
        /*0030*/ 	.short	0x0003
        /*0032*/ 	.short	0x0018
        /*0034*/ 	.byte	0x00, 0xf5, 0x21, 0x00


	//----- nvinfo : EIATTR_KPARAM_INFO
	.align		4
.L_13:
        /*0038*/ 	.byte	0x04, 0x17
        /*003a*/ 	.short	(.L_15 - .L_14)
.L_14:
        /*003c*/ 	.word	0x00000000
        /*0040*/ 	.short	0x0002
        /*0042*/ 	.short	0x0010
        /*0044*/ 	.byte	0x00, 0xf5, 0x21, 0x00


	//----- nvinfo : EIATTR_KPARAM_INFO
	.align		4
.L_15:
        /*0048*/ 	.byte	0x04, 0x17
        /*004a*/ 	.short	(.L_17 - .L_16)
.L_16:
        /*004c*/ 	.word	0x00000000
        /*0050*/ 	.short	0x0001
        /*0052*/ 	.short	0x0008
        /*0054*/ 	.byte	0x00, 0xf5, 0x21, 0x00


	//----- nvinfo : EIATTR_KPARAM_INFO
	.align		4
.L_17:
        /*0058*/ 	.byte	0x04, 0x17
        /*005a*/ 	.short	(.L_19 - .L_18)
.L_18:
        /*005c*/ 	.word	0x00000000
        /*0060*/ 	.short	0x0000
        /*0062*/ 	.short	0x0000
        /*0064*/ 	.byte	0x00, 0xf5, 0x21, 0x00


	//----- nvinfo : EIATTR_SPARSE_MMA_MASK
	.align		4
.L_19:
        /*0068*/ 	.byte	0x03, 0x50
        /*006a*/ 	.short	0x0000


	//----- nvinfo : EIATTR_MAXREG_COUNT
	.align		4
        /*006c*/ 	.byte	0x03, 0x1b
        /*006e*/ 	.short	0x00ff


	//----- nvinfo : EIATTR_NUM_BARRIERS
	.align		4
        /*0070*/ 	.byte	0x02, 0x4c
        /*0072*/ 	.byte	0x01
	.zero		1


	//----- nvinfo : EIATTR_MERCURY_ISA_VERSION
	.align		4
        /*0074*/ 	.byte	0x03, 0x5f
        /*0076*/ 	.short	0x0101


	//----- nvinfo : EIATTR_VRC_CTA_INIT_COUNT
	.align		4
        /*0078*/ 	.byte	0x02, 0x4a
	.zero		1
	.zero		1


	//----- nvinfo : EIATTR_EXIT_INSTR_OFFSETS
	.align		4
        /*007c*/ 	.byte	0x04, 0x1c
        /*007e*/ 	.short	(.L_21 - .L_20)


	//   ....[0]....
.L_20:
        /*0080*/ 	.word	0x00000290


	//   ....[1]....
        /*0084*/ 	.word	0x000002e0


	//   ....[2]....
        /*0088*/ 	.word	0x00000330


	//----- nvinfo : EIATTR_CRS_STACK_SIZE
	.align		4
.L_21:
        /*008c*/ 	.byte	0x04, 0x1e
        /*008e*/ 	.short	(.L_23 - .L_22)
.L_22:
        /*0090*/ 	.word	0x00000000


	//----- nvinfo : EIATTR_CBANK_PARAM_SIZE
	.align		4
.L_23:
        /*0094*/ 	.byte	0x03, 0x19
        /*0096*/ 	.short	0x0028


	//----- nvinfo : EIATTR_PARAM_CBANK
	.align		4
        /*0098*/ 	.byte	0x04, 0x0a
        /*009a*/ 	.short	(.L_25 - .L_24)
	.align		4
.L_24:
        /*009c*/ 	.word	index@(.nv.constant0._Z19BackwardPass_KernelPKfPKiS0_Pfii)
        /*00a0*/ 	.short	0x0380
        /*00a2*/ 	.short	0x0028


	//----- nvinfo : EIATTR_SW_WAR
	.align		4
.L_25:
        /*00a4*/ 	.byte	0x04, 0x36
        /*00a6*/ 	.short	(.L_27 - .L_26)
.L_26:
        /*00a8*/ 	.word	0x00000008
.L_27:


//--------------------- .nv.callgraph             --------------------------
	.section	.nv.callgraph,"",@"SHT_CUDA_CALLGRAPH"
	.align	4
	.sectionentsize	8
	.align		4
        /*0000*/ 	.word	0x00000000
	.align		4
        /*0004*/ 	.word	0xffffffff
	.align		4
        /*0008*/ 	.word	0x00000000
	.align		4
        /*000c*/ 	.word	0xfffffffe
	.align		4
        /*0010*/ 	.word	0x00000000
	.align		4
        /*0014*/ 	.word	0xfffffffd
	.align		4
        /*0018*/ 	.word	0x00000000
	.align		4
        /*001c*/ 	.word	0xfffffffc


//--------------------- .text._Z19BackwardPass_KernelPKfPKiS0_Pfii --------------------------
	.section	.text._Z19BackwardPass_KernelPKfPKiS0_Pfii,"ax",@progbits
	.align	128
        .global         _Z19BackwardPass_KernelPKfPKiS0_Pfii
        .type           _Z19BackwardPass_KernelPKfPKiS0_Pfii,@function
        .size           _Z19BackwardPass_KernelPKfPKiS0_Pfii,(.L_x_4 - _Z19BackwardPass_KernelPKfPKiS0_Pfii)
        .other          _Z19BackwardPass_KernelPKfPKiS0_Pfii,@"STO_CUDA_ENTRY STV_DEFAULT"
_Z19BackwardPass_KernelPKfPKiS0_Pfii:
.text._Z19BackwardPass_KernelPKfPKiS0_Pfii:
[----:B------:R-:W-:Y:S01]  /*0000*/  LDC R1, c[0x0][0x37c] ;  /* 0x0000df00ff017b82 */ /* 0x000fe20000000800 */
[----:B------:R-:W0:Y:S07]  /*0010*/  S2R R9, SR_TID.X ;  /* 0x0000000000097919 */ /* 0x000e2e0000002100 */
[----:B------:R-:W0:Y:S01]  /*0020*/  LDC R5, c[0x0][0x3a4] ;  /* 0x0000e900ff057b82 */ /* 0x000e220000000800 */
[----:B------:R-:W1:Y:S01]  /*0030*/  LDCU.64 UR4, c[0x0][0x358] ;  /* 0x00006b00ff0477ac */ /* 0x000e620008000a00 */
[----:B------:R-:W-:Y:S01]  /*0040*/  BSSY.RECONVERGENT B0, `(.L_x_0) ;  /* 0x0000023000007945 */ /* 0x000fe20003800200 */
[----:B------:R-:W2:Y:S01]  /*0050*/  S2R R0, SR_CTAID.X ;  /* 0x0000000000007919 */ /* 0x000ea20000002500 */
[----:B------:R-:W3:Y:S04]  /*0060*/  LDCU.64 UR6, c[0x0][0x380] ;  /* 0x00007000ff0677ac */ /* 0x000ee80008000a00 */
[----:B------:R-:W4:Y:S08]  /*0070*/  LDC.64 R2, c[0x0][0x398] ;  /* 0x0000e600ff027b82 */ /* 0x000f300000000a00 */
[----:B------:R-:W1:Y:S01]  /*0080*/  LDC.64 R6, c[0x0][0x390] ;  /* 0x0000e400ff067b82 */ /* 0x000e620000000a00 */
[----:B0-----:R-:W-:-:S02]  /*0090*/  ISETP.GE.AND P1, PT, R9, R5, PT ;  /* 0x000000050900720c */ /* 0x001fc40003f26270 */
[----:B------:R-:W-:Y:S01]  /*00a0*/  ISETP.NE.AND P0, PT, R9, RZ, PT ;  /* 0x000000ff0900720c */ /* 0x000fe20003f05270 */
[----:B--2---:R-:W-:-:S04]  /*00b0*/  IMAD R4, R0, R5, RZ ;  /* 0x0000000500047224 */ /* 0x004fc800078e02ff */
[----:B----4-:R-:W-:-:S06]  /*00c0*/  IMAD.WIDE R2, R4, 0x4, R2 ;  /* 0x0000000404027825 */ /* 0x010fcc00078e0202 */
[----:B---3--:R-:W-:Y:S05]  /*00d0*/  @P1 BRA `(.L_x_1) ;  /* 0x0000000000641947 */ /* 0x008fea0003800000 */
[----:B-1----:R-:W-:-:S05]  /*00e0*/  IMAD.WIDE.U32 R6, R0, 0x4, R6 ;  /* 0x0000000400067825 */ /* 0x002fca00078e0006 */
[----:B------:R0:W5:Y:S01]  /*00f0*/  LDG.E.CONSTANT R8, desc[UR4][R6.64] ;  /* 0x0000000406087981 */ /* 0x000162000c1e9900 */
[----:B------:R-:W1:Y:S02]  /*0100*/  LDC R12, c[0x0][0x360] ;  /* 0x0000d800ff0c7b82 */ /* 0x000e640000000800 */
.L_x_2:
[----:B0-2---:R-:W-:Y:S02]  /*0110*/  SHF.R.S32.HI R7, RZ, 0x1f, R9 ;  /* 0x0000001fff077819 */ /* 0x005fe40000011409 */
[----:B------:R-:W-:-:S04]  /*0120*/  IADD3 R10, P1, PT, R4, R9, RZ ;  /* 0x00000009040a7210 */ /* 0x000fc80007f3e0ff */
[----:B------:R-:W-:Y:S02]  /*0130*/  LEA.HI.X.SX32 R7, R4, R7, 0x1, P1 ;  /* 0x0000000704077211 */ /* 0x000fe400008f0eff */
[----:B------:R-:W-:-:S04]  /*0140*/  LEA R6, P1, R10, UR6, 0x2 ;  /* 0x000000060a067c11 */ /* 0x000fc8000f8210ff */
[----:B------:R-:W-:-:S06]  /*0150*/  LEA.HI.X R7, R10, UR7, R7, 0x2, P1 ;  /* 0x000000070a077c11 */ /* 0x000fcc00088f1407 */
[----:B------:R-:W2:Y:S01]  /*0160*/  LDG.E.CONSTANT R7, desc[UR4][R6.64] ;  /* 0x0000000406077981 */ /* 0x000ea2000c1e9900 */
[----:B------:R-:W-:Y:S01]  /*0170*/  HFMA2 R11, -RZ, RZ, 0.96630859375, -0.0022525787353515625 ;  /* 0x3bbb989dff0b7431 */ /* 0x000fe200000001ff */
[----:B------:R-:W-:Y:S01]  /*0180*/  MOV R14, 0x437c0000 ;  /* 0x437c0000000e7802 */ /* 0x000fe20000000f00 */
[----:B--2--5:R-:W-:Y:S01]  /*0190*/  FADD R10, -R8, R7 ;  /* 0x00000007080a7221 */ /* 0x024fe20000000100 */
[----:B------:R-:W-:Y:S01]  /*01a0*/  IMAD.WIDE R6, R9, 0x4, R2 ;  /* 0x0000000409067825 */ /* 0x000fe200078e0202 */
[----:B-1----:R-:W-:-:S03]  /*01b0*/  IADD3 R9, PT, PT, R12, R9, RZ ;  /* 0x000000090c097210 */ /* 0x002fc60007ffe0ff */
[----:B------:R-:W-:Y:S01]  /*01c0*/  FFMA.SAT R11, R10, R11, 0.5 ;  /* 0x3f0000000a0b7423 */ /* 0x000fe2000000200b */
[----:B------:R-:W-:-:S03]  /*01d0*/  ISETP.GE.AND P1, PT, R9, R5, PT ;  /* 0x000000050900720c */ /* 0x000fc60003f26270 */
[----:B------:R-:W-:-:S04]  /*01e0*/  FFMA.RM R11, R11, R14, 12582913 ;  /* 0x4b4000010b0b7423 */ /* 0x000fc8000000400e */
[C---:B------:R-:W-:Y:S01]  /*01f0*/  FADD R13, R11.reuse, -12583039 ;  /* 0xcb40007f0b0d7421 */ /* 0x040fe20000000000 */
[----:B------:R-:W-:-:S03]  /*0200*/  SHF.L.U32 R11, R11, 0x17, RZ ;  /* 0x000000170b0b7819 */ /* 0x000fc600000006ff */
[----:B------:R-:W-:-:S04]  /*0210*/  FFMA R13, R10, 1.4426950216293334961, -R13 ;  /* 0x3fb8aa3b0a0d7823 */ /* 0x000fc8000000080d */
[----:B------:R-:W-:-:S04]  /*0220*/  FFMA R13, R10, 1.925963033500011079e-08, R13 ;  /* 0x32a570600a0d7823 */ /* 0x000fc8000000000d */
[----:B------:R-:W0:Y:S02]  /*0230*/  MUFU.EX2 R10, R13 ;  /* 0x0000000d000a7308 */ /* 0x000e240000000800 */
[----:B0-----:R-:W-:-:S05]  /*0240*/  FMUL R11, R11, R10 ;  /* 0x0000000a0b0b7220 */ /* 0x001fca0000400000 */
[----:B------:R2:W-:Y:S01]  /*0250*/  STG.E desc[UR4][R6.64], R11 ;  /* 0x0000000b06007986 */ /* 0x0005e2000c101904 */
[----:B------:R-:W-:Y:S05]  /*0260*/  @!P1 BRA `(.L_x_2) ;  /* 0xfffffffc00a89947 */ /* 0x000fea000383ffff */
.L_x_1:
[----:B-1----:R-:W-:Y:S05]  /*0270*/  BSYNC.RECONVERGENT B0 ;  /* 0x0000000000007941 */ /* 0x002fea0003800200 */
.L_x_0:
[----:B------:R-:W-:Y:S06]  /*0280*/  BAR.SYNC.DEFER_BLOCKING 0x0 ;  /* 0x0000000000007b1d */ /* 0x000fec0000010000 */
[----:B------:R-:W-:Y:S05]  /*0290*/  @P0 EXIT ;  /* 0x000000000000094d */ /* 0x000fea0003800000 */
[----:B------:R-:W0:Y:S02]  /*02a0*/  LDC.64 R4, c[0x0][0x388] ;  /* 0x0000e200ff047b82 */ /* 0x000e240000000a00 */
[----:B0-----:R-:W-:-:S06]  /*02b0*/  IMAD.WIDE.U32 R4, R0, 0x4, R4 ;  /* 0x0000000400047825 */ /* 0x001fcc00078e0004 */
[----:B------:R-:W3:Y:S02]  /*02c0*/  LDG.E.CONSTANT R5, desc[UR4][R4.64] ;  /* 0x0000000404057981 */ /* 0x000ee4000c1e9900 */
[----:B---3--:R-:W-:-:S13]  /*02d0*/  ISETP.GE.AND P0, PT, R5, RZ, PT ;  /* 0x000000ff0500720c */ /* 0x008fda0003f06270 */
[----:B------:R-:W-:Y:S05]  /*02e0*/  @!P0 EXIT ;  /* 0x000000000000894d */ /* 0x000fea0003800000 */
[----:B------:R-:W-:-:S05]  /*02f0*/  IMAD.WIDE.U32 R2, R5, 0x4, R2 ;  /* 0x0000000405027825 */ /* 0x000fca00078e0002 */
[----:B------:R-:W3:Y:S02]  /*0300*/  LDG.E R0, desc[UR4][R2.64] ;  /* 0x0000000402007981 */ /* 0x000ee4000c1e1900 */
[----:B---3--:R-:W-:-:S05]  /*0310*/  FADD R5, R0, -1 ;  /* 0xbf80000000057421 */ /* 0x008fca0000000000 */
[----:B------:R-:W-:Y:S01]  /*0320*/  STG.E desc[UR4][R2.64], R5 ;  /* 0x0000000502007986 */ /* 0x000fe2000c101904 */
[----:B------:R-:W-:Y:S05]  /*0330*/  EXIT ;  /* 0x000000000000794d */ /* 0x000fea0003800000 */
.L_x_3:
[----:B------:R-:W-:-:S00]  /*0340*/  BRA `(.L_x_3) ;  /* 0xfffffffc00fc7947 */ /* 0x000fc0000383ffff */
[----:B------:R-:W-:-:S00]  /*0350*/  NOP ;  /* 0x0000000000007918 */ /* 0x000fc00000000000 */
        /* <DEDUP_REMOVED lines=10> */
.L_x_4:


//--------------------- .nv.shared.reserved.0     --------------------------
	.section	.nv.shared.reserved.0,"aw",@nobits
	.weak		__nv_reservedSMEM_offset_0_alias
	.size		__nv_reservedSMEM_offset_0_alias, 0, 64
	.other		__nv_reservedSMEM_offset_0_alias,@"STO_CUDA_RESERVED_SHARED STV_DEFAULT"
__nv_reservedSMEM_offset_0_alias:
	.zero		0
	.zero		64


//--------------------- .nv.constant0._Z19BackwardPass_KernelPKfPKiS0_Pfii --------------------------
	.section	.nv.constant0._Z19BackwardPass_KernelPKfPKiS0_Pfii,"a",@progbits
	.sectionflags	@""
	.align	4
.nv.constant0._Z19BackwardPass_KernelPKfPKiS0_Pfii:
	.zero		936


//--------------------- SYMBOLS --------------------------

	.type		.nv.reservedSmem.offset0,@object
	.size		.nv.reservedSmem.offset0,0x4
